//
// Generated by NVIDIA NVVM Compiler
//
// Compiler Build ID: CL-36424714
// Cuda compilation tools, release 13.0, V13.0.88
// Based on NVVM 20.0.0
//

.version 9.0
.target sm_100
.address_size 64

	// .globl	_Z12hello_kernelv
.extern .func  (.param .b32 func_retval0) vprintf
(
	.param .b64 vprintf_param_0,
	.param .b64 vprintf_param_1
)
;
.global .align 1 .b8 $str[27] = {72, 101, 108, 108, 111, 32, 102, 114, 111, 109, 32, 71, 80, 85, 32, 116, 104, 114, 101, 97, 100, 32, 37, 100, 33, 10};

.visible .entry _Z12hello_kernelv()
{
	.local .align 8 .b8 	__local_depot0[8];
	.reg .b64 	%SP;
	.reg .b64 	%SPL;
	.reg .b32 	%r<7>;
	.reg .b64 	%rd<5>;

	mov.u64 	%SPL, __local_depot0;
	cvta.local.u64 	%SP, %SPL;
	add.u64 	%rd1, %SP, 0;
	add.u64 	%rd2, %SPL, 0;
	mov.u32 	%r1, %ctaid.x;
	mov.u32 	%r2, %ntid.x;
	mov.u32 	%r3, %tid.x;
	mad.lo.s32 	%r4, %r1, %r2, %r3;
	st.local.u32 	[%rd2], %r4;
	mov.u64 	%rd3, $str;
	cvta.global.u64 	%rd4, %rd3;
	{ // callseq 0, 0
	.param .b64 param0;
	st.param.b64 	[param0], %rd4;
	.param .b64 param1;
	st.param.b64 	[param1], %rd1;
	.param .b32 retval0;
	call.uni (retval0), 
	vprintf, 
	(
	param0, 
	param1
	);
	ld.param.b32 	%r5, [retval0];
	} // callseq 0
	ret;

}


// ===== COMPILED SASS (sm_100) =====

	.target	sm_100

	.elftype	@"ET_EXEC"


//--------------------- .note.nv.tkinfo           --------------------------
	.section	.note.nv.tkinfo,"",@"SHT_NOTE"
	.sectionflags	@"SHF_NOTE_NV_TKINFO"
	.tkinfo
        /*0018*/ 	.word	0x00000002
        /*0030*/ 	.string	""
        /*0030*/ 	.string	"ptxas"
        /*0030*/ 	.string	"Cuda compilation tools, release 13.0, V13.0.88"
        /*0030*/ 	.string	"Build cuda_13.0.r13.0/compiler.36424714_0"
        /*0030*/ 	.string	"-arch sm_100 -m 64 "



//--------------------- .note.nv.cuinfo           --------------------------
	.section	.note.nv.cuinfo,"",@"SHT_NOTE"
	.sectionflags	@"SHF_NOTE_NV_CUINFO"
        /*0018*/ 	.short	0x0002
        /*001a*/ 	.short	0x0064
        /*001c*/ 	.short	0x0082
	.zero		2


//--------------------- .nv.info                  --------------------------
	.section	.nv.info,"",@"SHT_CUDA_INFO"
	.align	4


	//----- nvinfo : EIATTR_REGCOUNT
	.align		4
        /*0000*/ 	.byte	0x04, 0x2f
        /*0002*/ 	.short	(.L_2 - .L_1)
	.align		4
.L_1:
        /*0004*/ 	.word	index@(_Z12hello_kernelv)
        /*0008*/ 	.word	0x00000018


	//----- nvinfo : EIATTR_FRAME_SIZE
	.align		4
.L_2:
        /*000c*/ 	.byte	0x04, 0x11
        /*000e*/ 	.short	(.L_4 - .L_3)
	.align		4
.L_3:
        /*0010*/ 	.word	index@(_Z12hello_kernelv)
        /*0014*/ 	.word	0x00000008


	//----- nvinfo : EIATTR_MIN_STACK_SIZE
	.align		4
.L_4:
        /*0018*/ 	.byte	0x04, 0x12
        /*001a*/ 	.short	(.L_6 - .L_5)
	.align		4
.L_5:
        /*001c*/ 	.word	index@(_Z12hello_kernelv)
        /*0020*/ 	.word	0x00000008
.L_6:


//--------------------- .nv.compat                --------------------------
	.section	.nv.compat,"",@"SHT_CUDA_COMPAT_INFO"
	.align	4
        /*0000*/ 	.byte	0x02, 0x09, 0x00, 0x00, 0x02, 0x02, 0x01, 0x00, 0x02, 0x05, 0x05, 0x00, 0x03, 0x07, 0x01, 0x01
        /*0010*/ 	.byte	0x02, 0x03, 0x00, 0x00, 0x02, 0x06, 0x01, 0x00, 0x04, 0x0b, 0x08, 0x00, 0x09, 0x00, 0x00, 0x00
        /*0020*/ 	.byte	0x00, 0x00, 0x00, 0x00


//--------------------- .nv.info._Z12hello_kernelv --------------------------
	.section	.nv.info._Z12hello_kernelv,"",@"SHT_CUDA_INFO"
	.sectionflags	@""
	.align	4


	//----- nvinfo : EIATTR_CUDA_API_VERSION
	.align		4
        /*0000*/ 	.byte	0x04, 0x37
        /*0002*/ 	.short	(.L_8 - .L_7)
.L_7:
        /*0004*/ 	.word	0x00000082


	//----- nvinfo : EIATTR_SPARSE_MMA_MASK
	.align		4
.L_8:
        /*0008*/ 	.byte	0x03, 0x50
        /*000a*/ 	.short	0x0000


	//----- nvinfo : EIATTR_MAXREG_COUNT
	.align		4
        /*000c*/ 	.byte	0x03, 0x1b
        /*000e*/ 	.short	0x00ff


	//----- nvinfo : EIATTR_EXTERNS
	.align		4
        /*0010*/ 	.byte	0x04, 0x0f
        /*0012*/ 	.short	(.L_10 - .L_9)


	//   ....[0]....
	.align		4
.L_9:
        /*0014*/ 	.word	index@(vprintf)


	//----- nvinfo : EIATTR_MERCURY_ISA_VERSION
	.align		4
.L_10:
        /*0018*/ 	.byte	0x03, 0x5f
        /*001a*/ 	.short	0x0101


	//----- nvinfo : EIATTR_VRC_CTA_INIT_COUNT
	.align		4
        /*001c*/ 	.byte	0x02, 0x4a
	.zero		1
	.zero		1


	//----- nvinfo : EIATTR_SYSCALL_OFFSETS
	.align		4
        /*0020*/ 	.byte	0x04, 0x46
        /*0022*/ 	.short	(.L_12 - .L_11)


	//   ....[0]....
.L_11:
        /*0024*/ 	.word	0x00000110


	//----- nvinfo : EIATTR_EXIT_INSTR_OFFSETS
	.align		4
.L_12:
        /*0028*/ 	.byte	0x04, 0x1c
        /*002a*/ 	.short	(.L_14 - .L_13)


	//   ....[0]....
.L_13:
        /*002c*/ 	.word	0x00000120


	//----- nvinfo : EIATTR_SW_WAR
	.align		4
.L_14:
        /*0030*/ 	.byte	0x04, 0x36
        /*0032*/ 	.short	(.L_16 - .L_15)
.L_15:
        /*0034*/ 	.word	0x00000008
.L_16:


//--------------------- .nv.callgraph             --------------------------
	.section	.nv.callgraph,"",@"SHT_CUDA_CALLGRAPH"
	.align	4
	.sectionentsize	8
	.align		4
        /*0000*/ 	.word	0x00000000
	.align		4
        /*0004*/ 	.word	0xffffffff
	.align		4
        /*0008*/ 	.word	index@(_Z12hello_kernelv)
	.align		4
        /*000c*/ 	.word	index@(vprintf)
	.align		4
        /*0010*/ 	.word	0x00000000
	.align		4
        /*0014*/ 	.word	0xfffffffe
	.align		4
        /*0018*/ 	.word	0x00000000
	.align		4
        /*001c*/ 	.word	0xfffffffd
	.align		4
        /*0020*/ 	.word	0x00000000
	.align		4
        /*0024*/ 	.word	0xfffffffc


//--------------------- .nv.constant4             --------------------------
	.section	.nv.constant4,"a",@progbits
	.align	8
	.align		8
.nv.constant4:
        /*0000*/ 	.dword	vprintf
	.align		8
        /*0008*/ 	.dword	$str


//--------------------- .text._Z12hello_kernelv   --------------------------
	.section	.text._Z12hello_kernelv,"ax",@progbits
	.align	128
        .global         _Z12hello_kernelv
        .type           _Z12hello_kernelv,@function
        .size           _Z12hello_kernelv,(.L_x_2 - _Z12hello_kernelv)
        .other          _Z12hello_kernelv,@"STO_CUDA_ENTRY STV_DEFAULT"
_Z12hello_kernelv:
.text._Z12hello_kernelv:
[----:B------:R-:W0:Y:S01]  /*0000*/  LDC R1, c[0x0][0x37c] ;  /* 0x0000df00ff017b82 */ /* 0x000e220000000800 */
[----:B------:R-:W1:Y:S01]  /*0010*/  S2R R3, SR_TID.X ;  /* 0x0000000000037919 */ /* 0x000e620000002100 */
[----:B------:R-:W2:Y:S06]  /*0020*/  LDCU UR5, c[0x0][0x2fc] ;  /* 0x00005f80ff0577ac */ /* 0x000eac0008000800 */
[----:B------:R-:W1:Y:S01]  /*0030*/  S2UR UR6, SR_CTAID.X ;  /* 0x00000000000679c3 */ /* 0x000e620000002500 */
[----:B------:R-:W-:Y:S01]  /*0040*/  MOV R2, 0x0 ;  /* 0x0000000000027802 */ /* 0x000fe20000000f00 */
[----:B0-----:R-:W-:Y:S01]  /*0050*/  VIADD R1, R1, 0xfffffff8 ;  /* 0xfffffff801017836 */ /* 0x001fe20000000000 */
[----:B------:R-:W0:Y:S05]  /*0060*/  LDCU UR4, c[0x0][0x2f8] ;  /* 0x00005f00ff0477ac */ /* 0x000e2a0008000800 */
[----:B------:R-:W1:Y:S01]  /*0070*/  LDC R0, c[0x0][0x360] ;  /* 0x0000d800ff007b82 */ /* 0x000e620000000800 */
[----:B0-----:R-:W-:-:S05]  /*0080*/  IADD3 R6, P0, PT, R1, UR4, RZ ;  /* 0x0000000401067c10 */ /* 0x001fca000ff1e0ff */
[----:B--2---:R-:W-:Y:S02]  /*0090*/  IMAD.X R7, RZ, RZ, UR5, P0 ;  /* 0x00000005ff077e24 */ /* 0x004fe400080e06ff */
[----:B-1----:R-:W-:Y:S01]  /*00a0*/  IMAD R0, R0, UR6, R3 ;  /* 0x0000000600007c24 */ /* 0x002fe2000f8e0203 */
[----:B------:R-:W0:Y:S01]  /*00b0*/  LDCU.64 UR6, c[0x4][0x8] ;  /* 0x01000100ff0677ac */ /* 0x000e220008000a00 */
[----:B------:R-:W1:Y:S03]  /*00c0*/  LDC.64 R2, c[0x4][R2] ;  /* 0x0100000002027b82 */ /* 0x000e660000000a00 */
[----:B------:R2:W-:Y:S01]  /*00d0*/  STL [R1], R0 ;  /* 0x0000000001007387 */ /* 0x0005e20000100800 */
[----:B0-----:R-:W-:Y:S01]  /*00e0*/  IMAD.U32 R4, RZ, RZ, UR6 ;  /* 0x00000006ff047e24 */ /* 0x001fe2000f8e00ff */
[----:B--2---:R-:W-:-:S07]  /*00f0*/  MOV R5, UR7 ;  /* 0x0000000700057c02 */ /* 0x004fce0008000f00 */
[----:B------:R-:W-:-:S07]  /*0100*/  LEPC R20, `(.L_x_0) ;  /* 0x000000001014794e */ /* 0x000fce0000000000 */
[----:B-1----:R-:W-:Y:S05]  /*0110*/  CALL.ABS.NOINC R2 ;  /* 0x0000000002007343 */ /* 0x002fea0003c00000 */
.L_x_0:
[----:B------:R-:W-:Y:S05]  /*0120*/  EXIT ;  /* 0x000000000000794d */ /* 0x000fea0003800000 */
.L_x_1:
[----:B------:R-:W-:-:S00]  /*0130*/  BRA `(.L_x_1) ;  /* 0xfffffffc00fc7947 */ /* 0x000fc0000383ffff */
[----:B------:R-:W-:-:S00]  /*0140*/  NOP ;  /* 0x0000000000007918 */ /* 0x000fc00000000000 */
        /* <DEDUP_REMOVED lines=11> */
.L_x_2:


//--------------------- .nv.global.init           --------------------------
	.section	.nv.global.init,"aw",@progbits
.nv.global.init:
	.type		$str,@object
	.size		$str,(.L_0 - $str)
$str:
        /*0000*/ 	.byte	0x48, 0x65, 0x6c, 0x6c, 0x6f, 0x20, 0x66, 0x72, 0x6f, 0x6d, 0x20, 0x47, 0x50, 0x55, 0x20, 0x74
        /*0010*/ 	.byte	0x68, 0x72, 0x65, 0x61, 0x64, 0x20, 0x25, 0x64, 0x21, 0x0a, 0x00
.L_0:


//--------------------- .nv.shared.reserved.0     --------------------------
	.section	.nv.shared.reserved.0,"aw",@nobits
	.weak		__nv_reservedSMEM_offset_0_alias
	.size		__nv_reservedSMEM_offset_0_alias, 0, 64
	.other		__nv_reservedSMEM_offset_0_alias,@"STO_CUDA_RESERVED_SHARED STV_DEFAULT"
__nv_reservedSMEM_offset_0_alias:
	.zero		0
	.zero		64


//--------------------- .nv.constant0._Z12hello_kernelv --------------------------
	.section	.nv.constant0._Z12hello_kernelv,"a",@progbits
	.sectionflags	@""
	.align	4
.nv.constant0._Z12hello_kernelv:
	.zero		896


//--------------------- SYMBOLS --------------------------

	.type		.nv.reservedSmem.offset0,@object
	.size		.nv.reservedSmem.offset0,0x4
	.type		vprintf,@function
